	.headerflags	@"EF_CUDA_TEXMODE_UNIFIED EF_CUDA_64BIT_ADDRESS EF_CUDA_ACCELERATORS EF_CUDA_SM90 EF_CUDA_VIRTUAL_SM(EF_CUDA_SM90)"
	.elftype	@"ET_EXEC"


//--------------------- .nv.info                  --------------------------
	.section	.nv.info,"",@"SHT_CUDA_INFO"
	.align	4


	//----- nvinfo : EIATTR_REGCOUNT
	.align		4
        /*0000*/ 	.byte	0x04, 0x2f
        /*0002*/ 	.short	(.L_1 - .L_0)
	.align		4
.L_0:
        /*0004*/ 	.word	index@(triton_poi_fused_convolution_7)
        /*0008*/ 	.word	0x00000012


	//----- nvinfo : EIATTR_MIN_STACK_SIZE
	.align		4
.L_1:
        /*000c*/ 	.byte	0x04, 0x12
        /*000e*/ 	.short	(.L_3 - .L_2)
	.align		4
.L_2:
        /*0010*/ 	.word	index@(triton_poi_fused_convolution_7)
        /*0014*/ 	.word	0x00000000


	//----- nvinfo : EIATTR_FRAME_SIZE
	.align		4
.L_3:
        /*0018*/ 	.byte	0x04, 0x11
        /*001a*/ 	.short	(.L_5 - .L_4)
	.align		4
.L_4:
        /*001c*/ 	.word	index@(triton_poi_fused_convolution_7)
        /*0020*/ 	.word	0x00000000


	//----- nvinfo : EIATTR_MIN_STACK_SIZE
	.align		4
.L_5:
        /*0024*/ 	.byte	0x04, 0x12
        /*0026*/ 	.short	(.L_7 - .L_6)
	.align		4
.L_6:
        /*0028*/ 	.word	index@(triton_poi_fused_convolution_7)
        /*002c*/ 	.word	0x00000000
.L_7:


//--------------------- .nv.info.triton_poi_fused_convolution_7 --------------------------
	.section	.nv.info.triton_poi_fused_convolution_7,"",@"SHT_CUDA_INFO"
	.sectionflags	@""
	.align	4


	//----- nvinfo : EIATTR_CUDA_API_VERSION
	.align		4
        /*0000*/ 	.byte	0x04, 0x37
        /*0002*/ 	.short	(.L_9 - .L_8)
.L_8:
        /*0004*/ 	.word	0x0000007c


	//----- nvinfo : EIATTR_KPARAM_INFO
	.align		4
.L_9:
        /*0008*/ 	.byte	0x04, 0x17
        /*000a*/ 	.short	(.L_11 - .L_10)
.L_10:
        /*000c*/ 	.word	0x00000000
        /*0010*/ 	.short	0x0002
        /*0012*/ 	.short	0x0010
        /*0014*/ 	.byte	0x00, 0xf0, 0x11, 0x00


	//----- nvinfo : EIATTR_KPARAM_INFO
	.align		4
.L_11:
        /*0018*/ 	.byte	0x04, 0x17
        /*001a*/ 	.short	(.L_13 - .L_12)
.L_12:
        /*001c*/ 	.word	0x00000000
        /*0020*/ 	.short	0x0001
        /*0022*/ 	.short	0x0008
        /*0024*/ 	.byte	0x00, 0xf4, 0x21, 0x00


	//----- nvinfo : EIATTR_KPARAM_INFO
	.align		4
.L_13:
        /*0028*/ 	.byte	0x04, 0x17
        /*002a*/ 	.short	(.L_15 - .L_14)
.L_14:
        /*002c*/ 	.word	0x00000000
        /*0030*/ 	.short	0x0000
        /*0032*/ 	.short	0x0000
        /*0034*/ 	.byte	0x00, 0xf4, 0x21, 0x00


	//----- nvinfo : EIATTR_SPARSE_MMA_MASK
	.align		4
.L_15:
        /*0038*/ 	.byte	0x03, 0x50
        /*003a*/ 	.short	0x0000


	//----- nvinfo : EIATTR_MAXREG_COUNT
	.align		4
        /*003c*/ 	.byte	0x03, 0x1b
        /*003e*/ 	.short	0x00ff


	//----- nvinfo : EIATTR_EXIT_INSTR_OFFSETS
	.align		4
        /*0040*/ 	.byte	0x04, 0x1c
        /*0042*/ 	.short	(.L_17 - .L_16)


	//   ....[0]....
.L_16:
        /*0044*/ 	.word	0x00000360


	//----- nvinfo : EIATTR_REQNTID
	.align		4
.L_17:
        /*0048*/ 	.byte	0x04, 0x10
        /*004a*/ 	.short	(.L_19 - .L_18)
.L_18:
        /*004c*/ 	.word	0x00000080
        /*0050*/ 	.word	0x00000001
        /*0054*/ 	.word	0x00000001


	//----- nvinfo : EIATTR_CBANK_PARAM_SIZE
	.align		4
.L_19:
        /*0058*/ 	.byte	0x03, 0x19
        /*005a*/ 	.short	0x0014


	//----- nvinfo : EIATTR_PARAM_CBANK
	.align		4
        /*005c*/ 	.byte	0x04, 0x0a
        /*005e*/ 	.short	(.L_21 - .L_20)
	.align		4
.L_20:
        /*0060*/ 	.word	index@(.nv.constant0.triton_poi_fused_convolution_7)
        /*0064*/ 	.short	0x0210
        /*0066*/ 	.short	0x0014


	//----- nvinfo : EIATTR_SW_WAR
	.align		4
.L_21:
        /*0068*/ 	.byte	0x04, 0x36
        /*006a*/ 	.short	(.L_23 - .L_22)
.L_22:
        /*006c*/ 	.word	0x00000008
.L_23:


//--------------------- .nv.callgraph             --------------------------
	.section	.nv.callgraph,"",@"SHT_CUDA_CALLGRAPH"
	.align	4
	.sectionentsize	8
	.align		4
        /*0000*/ 	.word	0x00000000
	.align		4
        /*0004*/ 	.word	0xffffffff
	.align		4
        /*0008*/ 	.word	0x00000000
	.align		4
        /*000c*/ 	.word	0xfffffffe
	.align		4
        /*0010*/ 	.word	0x00000000
	.align		4
        /*0014*/ 	.word	0xfffffffd
	.align		4
        /*0018*/ 	.word	0x00000000
	.align		4
        /*001c*/ 	.word	0xfffffffc


//--------------------- .text.triton_poi_fused_convolution_7 --------------------------
	.section	.text.triton_poi_fused_convolution_7,"ax",@progbits
	.align	128
        .global         triton_poi_fused_convolution_7
        .type           triton_poi_fused_convolution_7,@function
        .size           triton_poi_fused_convolution_7,(.L_x_1 - triton_poi_fused_convolution_7)
        .other          triton_poi_fused_convolution_7,@"STO_CUDA_ENTRY STV_DEFAULT"
triton_poi_fused_convolution_7:
.text.triton_poi_fused_convolution_7:
[----:B------:R-:W-:Y:S01]  /*0000*/  LDC R1, c[0x0][0x28] ;  /* 0x00000a00ff017b82 */ /* 0x000fe20000000800 */
[----:B------:R-:W1:Y:S07]  /*0010*/  S2R R0, SR_TID.X ;  /* 0x0000000000007919 */ /* 0x000e6e0000002100 */
[----:B------:R-:W2:Y:S01]  /*0020*/  LDC.64 R8, c[0x0][0x210] ;  /* 0x00008400ff087b82 */ /* 0x000ea20000000a00 */
[----:B------:R-:W-:Y:S01]  /*0030*/  ULDC.64 UR4, c[0x0][0x208] ;  /* 0x0000820000047ab9 */ /* 0x000fe20000000a00 */
[----:B------:R-:W3:Y:S01]  /*0040*/  S2R R5, SR_CTAID.X ;  /* 0x0000000000057919 */ /* 0x000ee20000002500 */
[----:B-1----:R-:W-:Y:S01]  /*0050*/  IMAD.SHL.U32 R0, R0, 0x4, RZ ;  /* 0x0000000400007824 */ /* 0x002fe200078e00ff */
[----:B---3--:R-:W-:-:S04]  /*0060*/  SHF.R.S32.HI R2, RZ, 0x15, R5 ;  /* 0x00000015ff027819 */ /* 0x008fc80000011405 */
[----:B------:R-:W-:Y:S02]  /*0070*/  LOP3.LUT R0, R0, 0x1fc, RZ, 0xc0, !PT ;  /* 0x000001fc00007812 */ /* 0x000fe400078ec0ff */
[----:B------:R-:W-:-:S03]  /*0080*/  SGXT R2, R2, 0x1 ;  /* 0x000000010202781a */ /* 0x000fc60000000200 */
[----:B------:R-:W-:-:S04]  /*0090*/  IMAD R5, R5, 0x400, R0 ;  /* 0x0000040005057824 */ /* 0x000fc800078e0200 */
[----:B--2---:R-:W-:Y:S01]  /*00a0*/  IMAD.WIDE R8, R5, 0x4, R8 ;  /* 0x0000000405087825 */ /* 0x004fe200078e0208 */
[----:B------:R-:W-:-:S04]  /*00b0*/  LEA.HI R0, R2, R5, RZ, 0x10 ;  /* 0x0000000502007211 */ /* 0x000fc800078f80ff */
[C---:B------:R-:W-:Y:S01]  /*00c0*/  PRMT R2, R0.reuse, 0xbb32, RZ ;  /* 0x0000bb3200027816 */ /* 0x040fe200000000ff */
[C---:B------:R-:W-:Y:S01]  /*00d0*/  VIADD R4, R0.reuse, 0x200 ;  /* 0x0000020000047836 */ /* 0x040fe20000000000 */
[----:B------:R-:W-:Y:S01]  /*00e0*/  PRMT R0, R0, 0x7632, R0 ;  /* 0x0000763200007816 */ /* 0x000fe20000000000 */
[----:B------:R-:W2:Y:S02]  /*00f0*/  LDG.E.128 R12, desc[UR4][R8.64+0x800] ;  /* 0x00080004080c7981 */ /* 0x000ea4000c1e1d00 */
[----:B------:R-:W-:Y:S01]  /*0100*/  IMAD R2, R2, 0x5556, RZ ;  /* 0x0000555602027824 */ /* 0x000fe200078e02ff */
[C---:B------:R-:W-:Y:S02]  /*0110*/  PRMT R3, R4.reuse, 0xbb32, RZ ;  /* 0x0000bb3204037816 */ /* 0x040fe400000000ff */
[----:B------:R-:W-:Y:S02]  /*0120*/  PRMT R4, R4, 0x7632, R4 ;  /* 0x0000763204047816 */ /* 0x000fe40000000004 */
[----:B------:R-:W-:Y:S01]  /*0130*/  SHF.R.S32.HI R2, RZ, 0x10, R2 ;  /* 0x00000010ff027819 */ /* 0x000fe20000011402 */
[----:B------:R-:W-:-:S03]  /*0140*/  IMAD R3, R3, 0x5556, RZ ;  /* 0x0000555603037824 */ /* 0x000fc600078e02ff */
[----:B------:R-:W-:Y:S02]  /*0150*/  LOP3.LUT R7, R2, 0xffff, RZ, 0xc0, !PT ;  /* 0x0000ffff02077812 */ /* 0x000fe400078ec0ff */
[----:B------:R-:W-:Y:S02]  /*0160*/  SHF.R.S32.HI R3, RZ, 0x10, R3 ;  /* 0x00000010ff037819 */ /* 0x000fe40000011403 */
[----:B------:R-:W-:Y:S02]  /*0170*/  LEA.HI R2, R7, R2, RZ, 0x11 ;  /* 0x0000000207027211 */ /* 0x000fe400078f88ff */
[----:B------:R-:W-:-:S04]  /*0180*/  LOP3.LUT R6, R3, 0xffff, RZ, 0xc0, !PT ;  /* 0x0000ffff03067812 */ /* 0x000fc800078ec0ff */
[----:B------:R-:W-:Y:S02]  /*0190*/  LEA.HI R3, R6, R3, RZ, 0x11 ;  /* 0x0000000306037211 */ /* 0x000fe400078f88ff */
[----:B------:R-:W-:Y:S02]  /*01a0*/  PRMT R6, R2, 0x9910, RZ ;  /* 0x0000991002067816 */ /* 0x000fe400000000ff */
[----:B------:R-:W-:Y:S02]  /*01b0*/  PRMT R7, R3, 0x9910, RZ ;  /* 0x0000991003077816 */ /* 0x000fe400000000ff */
[----:B------:R-:W1:Y:S01]  /*01c0*/  LDC.64 R2, c[0x0][0x218] ;  /* 0x00008600ff027b82 */ /* 0x000e620000000a00 */
[----:B------:R-:W-:Y:S02]  /*01d0*/  IMAD R6, R6, 0x3, RZ ;  /* 0x0000000306067824 */ /* 0x000fe400078e02ff */
[----:B------:R-:W-:-:S03]  /*01e0*/  IMAD R7, R7, 0x3, RZ ;  /* 0x0000000307077824 */ /* 0x000fc600078e02ff */
[----:B------:R-:W-:Y:S01]  /*01f0*/  IADD3 R6, RZ, -R6, RZ ;  /* 0x80000006ff067210 */ /* 0x000fe20007ffe0ff */
[----:B------:R-:W-:-:S03]  /*0200*/  IMAD.MOV R11, RZ, RZ, -R7 ;  /* 0x000000ffff0b7224 */ /* 0x000fc600078e0a07 */
[----:B------:R-:W-:Y:S02]  /*0210*/  PRMT R7, R6, 0x7710, RZ ;  /* 0x0000771006077816 */ /* 0x000fe400000000ff */
[----:B------:R-:W-:-:S03]  /*0220*/  PRMT R11, R11, 0x7710, RZ ;  /* 0x000077100b0b7816 */ /* 0x000fc600000000ff */
[----:B------:R-:W-:Y:S01]  /*0230*/  IMAD.IADD R0, R0, 0x1, R7 ;  /* 0x0000000100007824 */ /* 0x000fe200078e0207 */
[----:B------:R-:W-:-:S04]  /*0240*/  IADD3 R4, R4, R11, RZ ;  /* 0x0000000b04047210 */ /* 0x000fc80007ffe0ff */
[----:B------:R-:W-:Y:S02]  /*0250*/  PRMT R11, R0, 0x9910, RZ ;  /* 0x00009910000b7816 */ /* 0x000fe400000000ff */
[----:B------:R-:W-:-:S03]  /*0260*/  PRMT R7, R4, 0x9910, RZ ;  /* 0x0000991004077816 */ /* 0x000fc600000000ff */
[----:B-1----:R-:W-:-:S04]  /*0270*/  IMAD.WIDE R10, R11, 0x4, R2 ;  /* 0x000000040b0a7825 */ /* 0x002fc800078e0202 */
[----:B------:R-:W-:Y:S02]  /*0280*/  IMAD.WIDE R2, R7, 0x4, R2 ;  /* 0x0000000407027825 */ /* 0x000fe400078e0202 */
[----:B------:R-:W3:Y:S04]  /*0290*/  LDG.E.128 R4, desc[UR4][R8.64] ;  /* 0x0000000408047981 */ /* 0x000ee8000c1e1d00 */
[----:B------:R-:W3:Y:S04]  /*02a0*/  LDG.E.EL R10, desc[UR4][R10.64] ;  /* 0x000000040a0a7981 */ /* 0x000ee8000c2e1900 */
[----:B------:R-:W2:Y:S01]  /*02b0*/  LDG.E.EL R2, desc[UR4][R2.64] ;  /* 0x0000000402027981 */ /* 0x000ea2000c2e1900 */
[--C-:B---3--:R-:W-:Y:S01]  /*02c0*/  FADD R4, R4, R10.reuse ;  /* 0x0000000a04047221 */ /* 0x108fe20000000000 */
[--C-:B------:R-:W-:Y:S01]  /*02d0*/  FADD R5, R5, R10.reuse ;  /* 0x0000000a05057221 */ /* 0x100fe20000000000 */
[--C-:B------:R-:W-:Y:S01]  /*02e0*/  FADD R6, R6, R10.reuse ;  /* 0x0000000a06067221 */ /* 0x100fe20000000000 */
[----:B------:R-:W-:Y:S01]  /*02f0*/  FADD R7, R7, R10 ;  /* 0x0000000a07077221 */ /* 0x000fe20000000000 */
[--C-:B--2---:R-:W-:Y:S01]  /*0300*/  FADD R12, R12, R2.reuse ;  /* 0x000000020c0c7221 */ /* 0x104fe20000000000 */
[--C-:B------:R-:W-:Y:S01]  /*0310*/  FADD R13, R13, R2.reuse ;  /* 0x000000020d0d7221 */ /* 0x100fe20000000000 */
[--C-:B------:R-:W-:Y:S01]  /*0320*/  FADD R14, R14, R2.reuse ;  /* 0x000000020e0e7221 */ /* 0x100fe20000000000 */
[----:B------:R-:W-:Y:S01]  /*0330*/  FADD R15, R15, R2 ;  /* 0x000000020f0f7221 */ /* 0x000fe20000000000 */
[----:B------:R-:W-:Y:S04]  /*0340*/  STG.E.128 desc[UR4][R8.64], R4 ;  /* 0x0000000408007986 */ /* 0x000fe8000c101d04 */
[----:B------:R-:W-:Y:S01]  /*0350*/  STG.E.128 desc[UR4][R8.64+0x800], R12 ;  /* 0x0008000c08007986 */ /* 0x000fe2000c101d04 */
[----:B------:R-:W-:Y:S05]  /*0360*/  EXIT ;  /* 0x000000000000794d */ /* 0x000fea0003800000 */
.L_x_0:
[----:B------:R-:W-:-:S00]  /*0370*/  BRA `(.L_x_0) ;  /* 0xfffffffc00fc7947 */ /* 0x000fc0000383ffff */
[----:B------:R-:W-:-:S00]  /*0380*/  NOP ;  /* 0x0000000000007918 */ /* 0x000fc00000000000 */
[----:B------:R-:W-:-:S00]  /*0390*/  NOP ;  /* 0x0000000000007918 */ /* 0x000fc00000000000 */
[----:B------:R-:W-:-:S00]  /*03a0*/  NOP ;  /* 0x0000000000007918 */ /* 0x000fc00000000000 */
[----:B------:R-:W-:-:S00]  /*03b0*/  NOP ;  /* 0x0000000000007918 */ /* 0x000fc00000000000 */
[----:B------:R-:W-:-:S00]  /*03c0*/  NOP ;  /* 0x0000000000007918 */ /* 0x000fc00000000000 */
[----:B------:R-:W-:-:S00]  /*03d0*/  NOP ;  /* 0x0000000000007918 */ /* 0x000fc00000000000 */
[----:B------:R-:W-:-:S00]  /*03e0*/  NOP ;  /* 0x0000000000007918 */ /* 0x000fc00000000000 */
[----:B------:R-:W-:-:S00]  /*03f0*/  NOP ;  /* 0x0000000000007918 */ /* 0x000fc00000000000 */
.L_x_1:


//--------------------- .nv.constant0.triton_poi_fused_convolution_7 --------------------------
	.section	.nv.constant0.triton_poi_fused_convolution_7,"a",@progbits
	.sectionflags	@""
	.align	4
.nv.constant0.triton_poi_fused_convolution_7:
	.zero		548
